//
// Generated by NVIDIA NVVM Compiler
//
// Compiler Build ID: CL-36424714
// Cuda compilation tools, release 13.0, V13.0.88
// Based on NVVM 20.0.0
//

.version 9.0
.target sm_100
.address_size 64

	// .globl	_Z10testKernelv
.extern .func  (.param .b32 func_retval0) vprintf
(
	.param .b64 vprintf_param_0,
	.param .b64 vprintf_param_1
)
;
.global .align 1 .b8 $str[17] = {72, 101, 108, 108, 111, 32, 102, 114, 111, 109, 32, 71, 80, 85, 33, 10};

.visible .entry _Z10testKernelv()
{
	.reg .b32 	%r<3>;
	.reg .b64 	%rd<3>;

	mov.u64 	%rd1, $str;
	cvta.global.u64 	%rd2, %rd1;
	{ // callseq 0, 0
	.param .b64 param0;
	st.param.b64 	[param0], %rd2;
	.param .b64 param1;
	st.param.b64 	[param1], 0;
	.param .b32 retval0;
	call.uni (retval0), 
	vprintf, 
	(
	param0, 
	param1
	);
	ld.param.b32 	%r1, [retval0];
	} // callseq 0
	ret;

}


// ===== COMPILED SASS (sm_100) =====

	.target	sm_100

	.elftype	@"ET_EXEC"


//--------------------- .note.nv.tkinfo           --------------------------
	.section	.note.nv.tkinfo,"",@"SHT_NOTE"
	.sectionflags	@"SHF_NOTE_NV_TKINFO"
	.tkinfo
        /*0018*/ 	.word	0x00000002
        /*0030*/ 	.string	""
        /*0030*/ 	.string	"ptxas"
        /*0030*/ 	.string	"Cuda compilation tools, release 13.0, V13.0.88"
        /*0030*/ 	.string	"Build cuda_13.0.r13.0/compiler.36424714_0"
        /*0030*/ 	.string	"-arch sm_100 -m 64 "



//--------------------- .note.nv.cuinfo           --------------------------
	.section	.note.nv.cuinfo,"",@"SHT_NOTE"
	.sectionflags	@"SHF_NOTE_NV_CUINFO"
        /*0018*/ 	.short	0x0002
        /*001a*/ 	.short	0x0064
        /*001c*/ 	.short	0x0082
	.zero		2


//--------------------- .nv.info                  --------------------------
	.section	.nv.info,"",@"SHT_CUDA_INFO"
	.align	4


	//----- nvinfo : EIATTR_REGCOUNT
	.align		4
        /*0000*/ 	.byte	0x04, 0x2f
        /*0002*/ 	.short	(.L_2 - .L_1)
	.align		4
.L_1:
        /*0004*/ 	.word	index@(_Z10testKernelv)
        /*0008*/ 	.word	0x00000018


	//----- nvinfo : EIATTR_FRAME_SIZE
	.align		4
.L_2:
        /*000c*/ 	.byte	0x04, 0x11
        /*000e*/ 	.short	(.L_4 - .L_3)
	.align		4
.L_3:
        /*0010*/ 	.word	index@(_Z10testKernelv)
        /*0014*/ 	.word	0x00000000


	//----- nvinfo : EIATTR_MIN_STACK_SIZE
	.align		4
.L_4:
        /*0018*/ 	.byte	0x04, 0x12
        /*001a*/ 	.short	(.L_6 - .L_5)
	.align		4
.L_5:
        /*001c*/ 	.word	index@(_Z10testKernelv)
        /*0020*/ 	.word	0x00000000
.L_6:


//--------------------- .nv.compat                --------------------------
	.section	.nv.compat,"",@"SHT_CUDA_COMPAT_INFO"
	.align	4
        /*0000*/ 	.byte	0x02, 0x09, 0x00, 0x00, 0x02, 0x02, 0x01, 0x00, 0x02, 0x05, 0x05, 0x00, 0x03, 0x07, 0x01, 0x01
        /*0010*/ 	.byte	0x02, 0x03, 0x00, 0x00, 0x02, 0x06, 0x01, 0x00, 0x04, 0x0b, 0x08, 0x00, 0x09, 0x00, 0x00, 0x00
        /*0020*/ 	.byte	0x00, 0x00, 0x00, 0x00


//--------------------- .nv.info._Z10testKernelv  --------------------------
	.section	.nv.info._Z10testKernelv,"",@"SHT_CUDA_INFO"
	.sectionflags	@""
	.align	4


	//----- nvinfo : EIATTR_CUDA_API_VERSION
	.align		4
        /*0000*/ 	.byte	0x04, 0x37
        /*0002*/ 	.short	(.L_8 - .L_7)
.L_7:
        /*0004*/ 	.word	0x00000082


	//----- nvinfo : EIATTR_SPARSE_MMA_MASK
	.align		4
.L_8:
        /*0008*/ 	.byte	0x03, 0x50
        /*000a*/ 	.short	0x0000


	//----- nvinfo : EIATTR_MAXREG_COUNT
	.align		4
        /*000c*/ 	.byte	0x03, 0x1b
        /*000e*/ 	.short	0x00ff


	//----- nvinfo : EIATTR_EXTERNS
	.align		4
        /*0010*/ 	.byte	0x04, 0x0f
        /*0012*/ 	.short	(.L_10 - .L_9)


	//   ....[0]....
	.align		4
.L_9:
        /*0014*/ 	.word	index@(vprintf)


	//----- nvinfo : EIATTR_MERCURY_ISA_VERSION
	.align		4
.L_10:
        /*0018*/ 	.byte	0x03, 0x5f
        /*001a*/ 	.short	0x0101


	//----- nvinfo : EIATTR_VRC_CTA_INIT_COUNT
	.align		4
        /*001c*/ 	.byte	0x02, 0x4a
	.zero		1
	.zero		1


	//----- nvinfo : EIATTR_SYSCALL_OFFSETS
	.align		4
        /*0020*/ 	.byte	0x04, 0x46
        /*0022*/ 	.short	(.L_12 - .L_11)


	//   ....[0]....
.L_11:
        /*0024*/ 	.word	0x00000080


	//----- nvinfo : EIATTR_EXIT_INSTR_OFFSETS
	.align		4
.L_12:
        /*0028*/ 	.byte	0x04, 0x1c
        /*002a*/ 	.short	(.L_14 - .L_13)


	//   ....[0]....
.L_13:
        /*002c*/ 	.word	0x00000090


	//----- nvinfo : EIATTR_SW_WAR
	.align		4
.L_14:
        /*0030*/ 	.byte	0x04, 0x36
        /*0032*/ 	.short	(.L_16 - .L_15)
.L_15:
        /*0034*/ 	.word	0x00000008
.L_16:


//--------------------- .nv.callgraph             --------------------------
	.section	.nv.callgraph,"",@"SHT_CUDA_CALLGRAPH"
	.align	4
	.sectionentsize	8
	.align		4
        /*0000*/ 	.word	0x00000000
	.align		4
        /*0004*/ 	.word	0xffffffff
	.align		4
        /*0008*/ 	.word	index@(_Z10testKernelv)
	.align		4
        /*000c*/ 	.word	index@(vprintf)
	.align		4
        /*0010*/ 	.word	0x00000000
	.align		4
        /*0014*/ 	.word	0xfffffffe
	.align		4
        /*0018*/ 	.word	0x00000000
	.align		4
        /*001c*/ 	.word	0xfffffffd
	.align		4
        /*0020*/ 	.word	0x00000000
	.align		4
        /*0024*/ 	.word	0xfffffffc


//--------------------- .nv.constant4             --------------------------
	.section	.nv.constant4,"a",@progbits
	.align	8
	.align		8
.nv.constant4:
        /*0000*/ 	.dword	vprintf
	.align		8
        /*0008*/ 	.dword	$str


//--------------------- .text._Z10testKernelv     --------------------------
	.section	.text._Z10testKernelv,"ax",@progbits
	.align	128
        .global         _Z10testKernelv
        .type           _Z10testKernelv,@function
        .size           _Z10testKernelv,(.L_x_2 - _Z10testKernelv)
        .other          _Z10testKernelv,@"STO_CUDA_ENTRY STV_DEFAULT"
_Z10testKernelv:
.text._Z10testKernelv:
[----:B------:R-:W0:Y:S01]  /*0000*/  LDC R1, c[0x0][0x37c] ;  /* 0x0000df00ff017b82 */ /* 0x000e220000000800 */
[----:B------:R-:W-:Y:S01]  /*0010*/  MOV R0, 0x0 ;  /* 0x0000000000007802 */ /* 0x000fe20000000f00 */
[----:B------:R-:W1:Y:S01]  /*0020*/  LDCU.64 UR4, c[0x4][0x8] ;  /* 0x01000100ff0477ac */ /* 0x000e620008000a00 */
[----:B------:R-:W-:-:S05]  /*0030*/  CS2R R6, SRZ ;  /* 0x0000000000067805 */ /* 0x000fca000001ff00 */
[----:B------:R2:W3:Y:S01]  /*0040*/  LDC.64 R2, c[0x4][R0] ;  /* 0x0100000000027b82 */ /* 0x0004e20000000a00 */
[----:B-1----:R-:W-:Y:S02]  /*0050*/  IMAD.U32 R4, RZ, RZ, UR4 ;  /* 0x00000004ff047e24 */ /* 0x002fe4000f8e00ff */
[----:B--2---:R-:W-:-:S07]  /*0060*/  IMAD.U32 R5, RZ, RZ, UR5 ;  /* 0x00000005ff057e24 */ /* 0x004fce000f8e00ff */
[----:B------:R-:W-:-:S07]  /*0070*/  LEPC R20, `(.L_x_0) ;  /* 0x000000001014794e */ /* 0x000fce0000000000 */
[----:B0--3--:R-:W-:Y:S05]  /*0080*/  CALL.ABS.NOINC R2 ;  /* 0x0000000002007343 */ /* 0x009fea0003c00000 */
.L_x_0:
[----:B------:R-:W-:Y:S05]  /*0090*/  EXIT ;  /* 0x000000000000794d */ /* 0x000fea0003800000 */
.L_x_1:
[----:B------:R-:W-:-:S00]  /*00a0*/  BRA `(.L_x_1) ;  /* 0xfffffffc00fc7947 */ /* 0x000fc0000383ffff */
[----:B------:R-:W-:-:S00]  /*00b0*/  NOP ;  /* 0x0000000000007918 */ /* 0x000fc00000000000 */
        /* <DEDUP_REMOVED lines=12> */
.L_x_2:


//--------------------- .nv.global.init           --------------------------
	.section	.nv.global.init,"aw",@progbits
.nv.global.init:
	.type		$str,@object
	.size		$str,(.L_0 - $str)
$str:
        /*0000*/ 	.byte	0x48, 0x65, 0x6c, 0x6c, 0x6f, 0x20, 0x66, 0x72, 0x6f, 0x6d, 0x20, 0x47, 0x50, 0x55, 0x21, 0x0a
        /*0010*/ 	.byte	0x00
.L_0:


//--------------------- .nv.shared.reserved.0     --------------------------
	.section	.nv.shared.reserved.0,"aw",@nobits
	.weak		__nv_reservedSMEM_offset_0_alias
	.size		__nv_reservedSMEM_offset_0_alias, 0, 64
	.other		__nv_reservedSMEM_offset_0_alias,@"STO_CUDA_RESERVED_SHARED STV_DEFAULT"
__nv_reservedSMEM_offset_0_alias:
	.zero		0
	.zero		64


//--------------------- .nv.constant0._Z10testKernelv --------------------------
	.section	.nv.constant0._Z10testKernelv,"a",@progbits
	.sectionflags	@""
	.align	4
.nv.constant0._Z10testKernelv:
	.zero		896


//--------------------- SYMBOLS --------------------------

	.type		.nv.reservedSmem.offset0,@object
	.size		.nv.reservedSmem.offset0,0x4
	.type		vprintf,@function
